//
// Generated by NVIDIA NVVM Compiler
//
// Compiler Build ID: CL-36424714
// Cuda compilation tools, release 13.0, V13.0.88
// Based on NVVM 20.0.0
//

.version 9.0
.target sm_100
.address_size 64

	// .globl	_Z8find_errP14mean_interceptP7point_tPd

.visible .entry _Z8find_errP14mean_interceptP7point_tPd(
	.param .u64 .ptr .align 1 _Z8find_errP14mean_interceptP7point_tPd_param_0,
	.param .u64 .ptr .align 1 _Z8find_errP14mean_interceptP7point_tPd_param_1,
	.param .u64 .ptr .align 1 _Z8find_errP14mean_interceptP7point_tPd_param_2
)
{
	.reg .b32 	%r<5>;
	.reg .b64 	%rd<11>;
	.reg .b64 	%fd<8>;

	ld.param.u64 	%rd1, [_Z8find_errP14mean_interceptP7point_tPd_param_0];
	ld.param.u64 	%rd2, [_Z8find_errP14mean_interceptP7point_tPd_param_1];
	ld.param.u64 	%rd3, [_Z8find_errP14mean_interceptP7point_tPd_param_2];
	cvta.to.global.u64 	%rd4, %rd3;
	cvta.to.global.u64 	%rd5, %rd1;
	cvta.to.global.u64 	%rd6, %rd2;
	mov.u32 	%r1, %tid.x;
	mov.u32 	%r2, %ctaid.x;
	mov.u32 	%r3, %ntid.x;
	mad.lo.s32 	%r4, %r2, %r3, %r1;
	mul.wide.s32 	%rd7, %r4, 16;
	add.s64 	%rd8, %rd6, %rd7;
	ld.global.f64 	%fd1, [%rd8];
	ld.global.f64 	%fd2, [%rd8+8];
	ld.global.f64 	%fd3, [%rd5];
	ld.global.f64 	%fd4, [%rd5+8];
	fma.rn.f64 	%fd5, %fd1, %fd3, %fd4;
	sub.f64 	%fd6, %fd5, %fd2;
	mul.f64 	%fd7, %fd6, %fd6;
	mul.wide.s32 	%rd9, %r4, 8;
	add.s64 	%rd10, %rd4, %rd9;
	st.global.f64 	[%rd10], %fd7;
	ret;

}


// ===== COMPILED SASS (sm_100) =====

	.target	sm_100

	.elftype	@"ET_EXEC"


//--------------------- .note.nv.tkinfo           --------------------------
	.section	.note.nv.tkinfo,"",@"SHT_NOTE"
	.sectionflags	@"SHF_NOTE_NV_TKINFO"
	.tkinfo
        /*0018*/ 	.word	0x00000002
        /*0030*/ 	.string	""
        /*0030*/ 	.string	"ptxas"
        /*0030*/ 	.string	"Cuda compilation tools, release 13.0, V13.0.88"
        /*0030*/ 	.string	"Build cuda_13.0.r13.0/compiler.36424714_0"
        /*0030*/ 	.string	"-arch sm_100 -m 64 "



//--------------------- .note.nv.cuinfo           --------------------------
	.section	.note.nv.cuinfo,"",@"SHT_NOTE"
	.sectionflags	@"SHF_NOTE_NV_CUINFO"
        /*0018*/ 	.short	0x0002
        /*001a*/ 	.short	0x0064
        /*001c*/ 	.short	0x0082
	.zero		2


//--------------------- .nv.info                  --------------------------
	.section	.nv.info,"",@"SHT_CUDA_INFO"
	.align	4


	//----- nvinfo : EIATTR_REGCOUNT
	.align		4
        /*0000*/ 	.byte	0x04, 0x2f
        /*0002*/ 	.short	(.L_1 - .L_0)
	.align		4
.L_0:
        /*0004*/ 	.word	index@(_Z8find_errP14mean_interceptP7point_tPd)
        /*0008*/ 	.word	0x00000014


	//----- nvinfo : EIATTR_FRAME_SIZE
	.align		4
.L_1:
        /*000c*/ 	.byte	0x04, 0x11
        /*000e*/ 	.short	(.L_3 - .L_2)
	.align		4
.L_2:
        /*0010*/ 	.word	index@(_Z8find_errP14mean_interceptP7point_tPd)
        /*0014*/ 	.word	0x00000000


	//----- nvinfo : EIATTR_MIN_STACK_SIZE
	.align		4
.L_3:
        /*0018*/ 	.byte	0x04, 0x12
        /*001a*/ 	.short	(.L_5 - .L_4)
	.align		4
.L_4:
        /*001c*/ 	.word	index@(_Z8find_errP14mean_interceptP7point_tPd)
        /*0020*/ 	.word	0x00000000
.L_5:


//--------------------- .nv.compat                --------------------------
	.section	.nv.compat,"",@"SHT_CUDA_COMPAT_INFO"
	.align	4
        /*0000*/ 	.byte	0x02, 0x09, 0x00, 0x00, 0x02, 0x02, 0x01, 0x00, 0x02, 0x05, 0x05, 0x00, 0x03, 0x07, 0x01, 0x01
        /*0010*/ 	.byte	0x02, 0x03, 0x00, 0x00, 0x02, 0x06, 0x01, 0x00, 0x04, 0x0b, 0x08, 0x00, 0x01, 0x00, 0x00, 0x00
        /*0020*/ 	.byte	0x00, 0x00, 0x00, 0x00


//--------------------- .nv.info._Z8find_errP14mean_interceptP7point_tPd --------------------------
	.section	.nv.info._Z8find_errP14mean_interceptP7point_tPd,"",@"SHT_CUDA_INFO"
	.sectionflags	@""
	.align	4


	//----- nvinfo : EIATTR_CUDA_API_VERSION
	.align		4
        /*0000*/ 	.byte	0x04, 0x37
        /*0002*/ 	.short	(.L_7 - .L_6)
.L_6:
        /*0004*/ 	.word	0x00000082


	//----- nvinfo : EIATTR_KPARAM_INFO
	.align		4
.L_7:
        /*0008*/ 	.byte	0x04, 0x17
        /*000a*/ 	.short	(.L_9 - .L_8)
.L_8:
        /*000c*/ 	.word	0x00000000
        /*0010*/ 	.short	0x0002
        /*0012*/ 	.short	0x0010
        /*0014*/ 	.byte	0x00, 0xf5, 0x21, 0x00


	//----- nvinfo : EIATTR_KPARAM_INFO
	.align		4
.L_9:
        /*0018*/ 	.byte	0x04, 0x17
        /*001a*/ 	.short	(.L_11 - .L_10)
.L_10:
        /*001c*/ 	.word	0x00000000
        /*0020*/ 	.short	0x0001
        /*0022*/ 	.short	0x0008
        /*0024*/ 	.byte	0x00, 0xf5, 0x21, 0x00


	//----- nvinfo : EIATTR_KPARAM_INFO
	.align		4
.L_11:
        /*0028*/ 	.byte	0x04, 0x17
        /*002a*/ 	.short	(.L_13 - .L_12)
.L_12:
        /*002c*/ 	.word	0x00000000
        /*0030*/ 	.short	0x0000
        /*0032*/ 	.short	0x0000
        /*0034*/ 	.byte	0x00, 0xf5, 0x21, 0x00


	//----- nvinfo : EIATTR_SPARSE_MMA_MASK
	.align		4
.L_13:
        /*0038*/ 	.byte	0x03, 0x50
        /*003a*/ 	.short	0x0000


	//----- nvinfo : EIATTR_MAXREG_COUNT
	.align		4
        /*003c*/ 	.byte	0x03, 0x1b
        /*003e*/ 	.short	0x00ff


	//----- nvinfo : EIATTR_MERCURY_ISA_VERSION
	.align		4
        /*0040*/ 	.byte	0x03, 0x5f
        /*0042*/ 	.short	0x0101


	//----- nvinfo : EIATTR_VRC_CTA_INIT_COUNT
	.align		4
        /*0044*/ 	.byte	0x02, 0x4a
	.zero		1
	.zero		1


	//----- nvinfo : EIATTR_EXIT_INSTR_OFFSETS
	.align		4
        /*0048*/ 	.byte	0x04, 0x1c
        /*004a*/ 	.short	(.L_15 - .L_14)


	//   ....[0]....
.L_14:
        /*004c*/ 	.word	0x00000130


	//----- nvinfo : EIATTR_CBANK_PARAM_SIZE
	.align		4
.L_15:
        /*0050*/ 	.byte	0x03, 0x19
        /*0052*/ 	.short	0x0018


	//----- nvinfo : EIATTR_PARAM_CBANK
	.align		4
        /*0054*/ 	.byte	0x04, 0x0a
        /*0056*/ 	.short	(.L_17 - .L_16)
	.align		4
.L_16:
        /*0058*/ 	.word	index@(.nv.constant0._Z8find_errP14mean_interceptP7point_tPd)
        /*005c*/ 	.short	0x0380
        /*005e*/ 	.short	0x0018


	//----- nvinfo : EIATTR_SW_WAR
	.align		4
.L_17:
        /*0060*/ 	.byte	0x04, 0x36
        /*0062*/ 	.short	(.L_19 - .L_18)
.L_18:
        /*0064*/ 	.word	0x00000008
.L_19:


//--------------------- .nv.callgraph             --------------------------
	.section	.nv.callgraph,"",@"SHT_CUDA_CALLGRAPH"
	.align	4
	.sectionentsize	8
	.align		4
        /*0000*/ 	.word	0x00000000
	.align		4
        /*0004*/ 	.word	0xffffffff
	.align		4
        /*0008*/ 	.word	0x00000000
	.align		4
        /*000c*/ 	.word	0xfffffffe
	.align		4
        /*0010*/ 	.word	0x00000000
	.align		4
        /*0014*/ 	.word	0xfffffffd
	.align		4
        /*0018*/ 	.word	0x00000000
	.align		4
        /*001c*/ 	.word	0xfffffffc


//--------------------- .text._Z8find_errP14mean_interceptP7point_tPd --------------------------
	.section	.text._Z8find_errP14mean_interceptP7point_tPd,"ax",@progbits
	.align	128
        .global         _Z8find_errP14mean_interceptP7point_tPd
        .type           _Z8find_errP14mean_interceptP7point_tPd,@function
        .size           _Z8find_errP14mean_interceptP7point_tPd,(.L_x_1 - _Z8find_errP14mean_interceptP7point_tPd)
        .other          _Z8find_errP14mean_interceptP7point_tPd,@"STO_CUDA_ENTRY STV_DEFAULT"
_Z8find_errP14mean_interceptP7point_tPd:
.text._Z8find_errP14mean_interceptP7point_tPd:
[----:B------:R-:W-:Y:S01]  /*0000*/  LDC R1, c[0x0][0x37c] ;  /* 0x0000df00ff017b82 */ /* 0x000fe20000000800 */
[----:B------:R-:W0:Y:S07]  /*0010*/  S2R R17, SR_TID.X ;  /* 0x0000000000117919 */ /* 0x000e2e0000002100 */
[----:B------:R-:W0:Y:S01]  /*0020*/  S2UR UR6, SR_CTAID.X ;  /* 0x00000000000679c3 */ /* 0x000e220000002500 */
[----:B------:R-:W1:Y:S07]  /*0030*/  LDCU.64 UR4, c[0x0][0x358] ;  /* 0x00006b00ff0477ac */ /* 0x000e6e0008000a00 */
[----:B------:R-:W0:Y:S08]  /*0040*/  LDC R0, c[0x0][0x360] ;  /* 0x0000d800ff007b82 */ /* 0x000e300000000800 */
[----:B------:R-:W2:Y:S08]  /*0050*/  LDC.64 R2, c[0x0][0x388] ;  /* 0x0000e200ff027b82 */ /* 0x000eb00000000a00 */
[----:B------:R-:W3:Y:S01]  /*0060*/  LDC.64 R8, c[0x0][0x380] ;  /* 0x0000e000ff087b82 */ /* 0x000ee20000000a00 */
[----:B0-----:R-:W-:-:S07]  /*0070*/  IMAD R17, R0, UR6, R17 ;  /* 0x0000000600117c24 */ /* 0x001fce000f8e0211 */
[----:B------:R-:W0:Y:S01]  /*0080*/  LDC.64 R14, c[0x0][0x390] ;  /* 0x0000e400ff0e7b82 */ /* 0x000e220000000a00 */
[----:B--2---:R-:W-:-:S05]  /*0090*/  IMAD.WIDE R2, R17, 0x10, R2 ;  /* 0x0000001011027825 */ /* 0x004fca00078e0202 */
[----:B-1----:R-:W2:Y:S04]  /*00a0*/  LDG.E.64 R4, desc[UR4][R2.64] ;  /* 0x0000000402047981 */ /* 0x002ea8000c1e1b00 */
[----:B---3--:R-:W2:Y:S04]  /*00b0*/  LDG.E.64 R10, desc[UR4][R8.64] ;  /* 0x00000004080a7981 */ /* 0x008ea8000c1e1b00 */
[----:B------:R-:W2:Y:S04]  /*00c0*/  LDG.E.64 R12, desc[UR4][R8.64+0x8] ;  /* 0x00000804080c7981 */ /* 0x000ea8000c1e1b00 */
[----:B------:R-:W3:Y:S01]  /*00d0*/  LDG.E.64 R6, desc[UR4][R2.64+0x8] ;  /* 0x0000080402067981 */ /* 0x000ee2000c1e1b00 */
[----:B--2---:R-:W-:-:S08]  /*00e0*/  DFMA R4, R4, R10, R12 ;  /* 0x0000000a0404722b */ /* 0x004fd0000000000c */
[----:B---3--:R-:W-:Y:S01]  /*00f0*/  DADD R4, -R6, R4 ;  /* 0x0000000006047229 */ /* 0x008fe20000000104 */
[----:B0-----:R-:W-:-:S07]  /*0100*/  IMAD.WIDE R6, R17, 0x8, R14 ;  /* 0x0000000811067825 */ /* 0x001fce00078e020e */
[----:B------:R-:W-:-:S07]  /*0110*/  DMUL R4, R4, R4 ;  /* 0x0000000404047228 */ /* 0x000fce0000000000 */
[----:B------:R-:W-:Y:S01]  /*0120*/  STG.E.64 desc[UR4][R6.64], R4 ;  /* 0x0000000406007986 */ /* 0x000fe2000c101b04 */
[----:B------:R-:W-:Y:S05]  /*0130*/  EXIT ;  /* 0x000000000000794d */ /* 0x000fea0003800000 */
.L_x_0:
[----:B------:R-:W-:-:S00]  /*0140*/  BRA `(.L_x_0) ;  /* 0xfffffffc00fc7947 */ /* 0x000fc0000383ffff */
[----:B------:R-:W-:-:S00]  /*0150*/  NOP ;  /* 0x0000000000007918 */ /* 0x000fc00000000000 */
        /* <DEDUP_REMOVED lines=10> */
.L_x_1:


//--------------------- .nv.shared.reserved.0     --------------------------
	.section	.nv.shared.reserved.0,"aw",@nobits
	.weak		__nv_reservedSMEM_offset_0_alias
	.size		__nv_reservedSMEM_offset_0_alias, 0, 64
	.other		__nv_reservedSMEM_offset_0_alias,@"STO_CUDA_RESERVED_SHARED STV_DEFAULT"
__nv_reservedSMEM_offset_0_alias:
	.zero		0
	.zero		64


//--------------------- .nv.constant0._Z8find_errP14mean_interceptP7point_tPd --------------------------
	.section	.nv.constant0._Z8find_errP14mean_interceptP7point_tPd,"a",@progbits
	.sectionflags	@""
	.align	4
.nv.constant0._Z8find_errP14mean_interceptP7point_tPd:
	.zero		920


//--------------------- SYMBOLS --------------------------

	.type		.nv.reservedSmem.offset0,@object
	.size		.nv.reservedSmem.offset0,0x4
